//
// Generated by NVIDIA NVVM Compiler
//
// Compiler Build ID: CL-36424714
// Cuda compilation tools, release 13.0, V13.0.88
// Based on NVVM 20.0.0
//

.version 9.0
.target sm_100
.address_size 64

	// .globl	_Z7prescanPfS_i
.extern .shared .align 16 .b8 temp[];

.visible .entry _Z7prescanPfS_i(
	.param .u64 .ptr .align 1 _Z7prescanPfS_i_param_0,
	.param .u64 .ptr .align 1 _Z7prescanPfS_i_param_1,
	.param .u32 _Z7prescanPfS_i_param_2
)
{
	.reg .pred 	%p<6>;
	.reg .b32 	%r<23>;
	.reg .b32 	%f<15>;
	.reg .b64 	%rd<9>;

	ld.param.u64 	%rd1, [_Z7prescanPfS_i_param_0];
	ld.param.u64 	%rd2, [_Z7prescanPfS_i_param_1];
	ld.param.u32 	%r7, [_Z7prescanPfS_i_param_2];
	mov.u32 	%r1, %tid.x;
	mov.u32 	%r2, %ctaid.x;
	shl.b32 	%r3, %r2, 2;
	add.s32 	%r4, %r3, %r1;
	setp.ge.s32 	%p1, %r4, %r7;
	shl.b32 	%r8, %r4, 2;
	mov.u32 	%r9, temp;
	add.s32 	%r5, %r9, %r8;
	@%p1 bra 	$L__BB0_2;
	cvta.to.global.u64 	%rd3, %rd2;
	mul.wide.u32 	%rd4, %r4, 4;
	add.s64 	%rd5, %rd3, %rd4;
	ld.global.f32 	%f1, [%rd5];
	st.shared.f32 	[%r5], %f1;
	bra.uni 	$L__BB0_3;
$L__BB0_2:
	mov.b32 	%r10, 0;
	st.shared.u32 	[%r5], %r10;
$L__BB0_3:
	bar.sync 	0;
	setp.gt.u32 	%p2, %r1, 1;
	@%p2 bra 	$L__BB0_5;
	shl.b32 	%r11, %r1, 2;
	add.s32 	%r12, %r5, %r11;
	ld.shared.v2.f32 	{%f2, %f3}, [%r12];
	add.f32 	%f4, %f2, %f3;
	st.shared.f32 	[%r12+4], %f4;
$L__BB0_5:
	bar.sync 	0;
	setp.ne.s32 	%p3, %r1, 0;
	shl.b32 	%r13, %r3, 2;
	add.s32 	%r6, %r9, %r13;
	@%p3 bra 	$L__BB0_7;
	ld.shared.f32 	%f5, [%r6+4];
	ld.shared.f32 	%f6, [%r6+12];
	add.f32 	%f7, %f5, %f6;
	st.shared.f32 	[%r6+12], %f7;
	mov.b32 	%r15, 0;
	st.shared.u32 	[temp+12], %r15;
$L__BB0_7:
	setp.ne.s32 	%p4, %r1, 0;
	bar.sync 	0;
	@%p4 bra 	$L__BB0_9;
	shl.b32 	%r16, %r2, 5;
	add.s32 	%r18, %r9, %r16;
	ld.shared.f32 	%f8, [%r18+4];
	ld.shared.f32 	%f9, [%r6+12];
	st.shared.f32 	[%r6+4], %f9;
	add.f32 	%f10, %f8, %f9;
	st.shared.f32 	[%r6+12], %f10;
$L__BB0_9:
	setp.gt.u32 	%p5, %r1, 1;
	bar.sync 	0;
	@%p5 bra 	$L__BB0_11;
	add.s32 	%r20, %r5, %r8;
	ld.shared.f32 	%f11, [%r20];
	shl.b32 	%r21, %r1, 2;
	add.s32 	%r22, %r5, %r21;
	ld.shared.f32 	%f12, [%r22+4];
	add.f32 	%f13, %f11, %f12;
	st.shared.v2.f32 	[%r22], {%f12, %f13};
$L__BB0_11:
	cvta.to.global.u64 	%rd6, %rd1;
	bar.sync 	0;
	ld.shared.f32 	%f14, [%r5];
	mul.wide.u32 	%rd7, %r4, 4;
	add.s64 	%rd8, %rd6, %rd7;
	st.global.f32 	[%rd8], %f14;
	ret;

}


// ===== COMPILED SASS (sm_100) =====

	.target	sm_100

	.elftype	@"ET_EXEC"


//--------------------- .note.nv.tkinfo           --------------------------
	.section	.note.nv.tkinfo,"",@"SHT_NOTE"
	.sectionflags	@"SHF_NOTE_NV_TKINFO"
	.tkinfo
        /*0018*/ 	.word	0x00000002
        /*0030*/ 	.string	""
        /*0030*/ 	.string	"ptxas"
        /*0030*/ 	.string	"Cuda compilation tools, release 13.0, V13.0.88"
        /*0030*/ 	.string	"Build cuda_13.0.r13.0/compiler.36424714_0"
        /*0030*/ 	.string	"-arch sm_100 -m 64 "



//--------------------- .note.nv.cuinfo           --------------------------
	.section	.note.nv.cuinfo,"",@"SHT_NOTE"
	.sectionflags	@"SHF_NOTE_NV_CUINFO"
        /*0018*/ 	.short	0x0002
        /*001a*/ 	.short	0x0064
        /*001c*/ 	.short	0x0082
	.zero		2


//--------------------- .nv.info                  --------------------------
	.section	.nv.info,"",@"SHT_CUDA_INFO"
	.align	4


	//----- nvinfo : EIATTR_REGCOUNT
	.align		4
        /*0000*/ 	.byte	0x04, 0x2f
        /*0002*/ 	.short	(.L_1 - .L_0)
	.align		4
.L_0:
        /*0004*/ 	.word	index@(_Z7prescanPfS_i)
        /*0008*/ 	.word	0x00000010


	//----- nvinfo : EIATTR_FRAME_SIZE
	.align		4
.L_1:
        /*000c*/ 	.byte	0x04, 0x11
        /*000e*/ 	.short	(.L_3 - .L_2)
	.align		4
.L_2:
        /*0010*/ 	.word	index@(_Z7prescanPfS_i)
        /*0014*/ 	.word	0x00000000


	//----- nvinfo : EIATTR_MIN_STACK_SIZE
	.align		4
.L_3:
        /*0018*/ 	.byte	0x04, 0x12
        /*001a*/ 	.short	(.L_5 - .L_4)
	.align		4
.L_4:
        /*001c*/ 	.word	index@(_Z7prescanPfS_i)
        /*0020*/ 	.word	0x00000000
.L_5:


//--------------------- .nv.compat                --------------------------
	.section	.nv.compat,"",@"SHT_CUDA_COMPAT_INFO"
	.align	4
        /*0000*/ 	.byte	0x02, 0x09, 0x00, 0x00, 0x02, 0x02, 0x01, 0x00, 0x02, 0x05, 0x05, 0x00, 0x03, 0x07, 0x01, 0x01
        /*0010*/ 	.byte	0x02, 0x03, 0x00, 0x00, 0x02, 0x06, 0x01, 0x00, 0x04, 0x0b, 0x08, 0x00, 0x09, 0x00, 0x00, 0x00
        /*0020*/ 	.byte	0x00, 0x00, 0x00, 0x00


//--------------------- .nv.info._Z7prescanPfS_i  --------------------------
	.section	.nv.info._Z7prescanPfS_i,"",@"SHT_CUDA_INFO"
	.sectionflags	@""
	.align	4


	//----- nvinfo : EIATTR_CUDA_API_VERSION
	.align		4
        /*0000*/ 	.byte	0x04, 0x37
        /*0002*/ 	.short	(.L_7 - .L_6)
.L_6:
        /*0004*/ 	.word	0x00000082


	//----- nvinfo : EIATTR_KPARAM_INFO
	.align		4
.L_7:
        /*0008*/ 	.byte	0x04, 0x17
        /*000a*/ 	.short	(.L_9 - .L_8)
.L_8:
        /*000c*/ 	.word	0x00000000
        /*0010*/ 	.short	0x0002
        /*0012*/ 	.short	0x0010
        /*0014*/ 	.byte	0x00, 0xf0, 0x11, 0x00


	//----- nvinfo : EIATTR_KPARAM_INFO
	.align		4
.L_9:
        /*0018*/ 	.byte	0x04, 0x17
        /*001a*/ 	.short	(.L_11 - .L_10)
.L_10:
        /*001c*/ 	.word	0x00000000
        /*0020*/ 	.short	0x0001
        /*0022*/ 	.short	0x0008
        /*0024*/ 	.byte	0x00, 0xf5, 0x21, 0x00


	//----- nvinfo : EIATTR_KPARAM_INFO
	.align		4
.L_11:
        /*0028*/ 	.byte	0x04, 0x17
        /*002a*/ 	.short	(.L_13 - .L_12)
.L_12:
        /*002c*/ 	.word	0x00000000
        /*0030*/ 	.short	0x0000
        /*0032*/ 	.short	0x0000
        /*0034*/ 	.byte	0x00, 0xf5, 0x21, 0x00


	//----- nvinfo : EIATTR_SPARSE_MMA_MASK
	.align		4
.L_13:
        /*0038*/ 	.byte	0x03, 0x50
        /*003a*/ 	.short	0x0000


	//----- nvinfo : EIATTR_MAXREG_COUNT
	.align		4
        /*003c*/ 	.byte	0x03, 0x1b
        /*003e*/ 	.short	0x00ff


	//----- nvinfo : EIATTR_NUM_BARRIERS
	.align		4
        /*0040*/ 	.byte	0x02, 0x4c
        /*0042*/ 	.byte	0x01
	.zero		1


	//----- nvinfo : EIATTR_MERCURY_ISA_VERSION
	.align		4
        /*0044*/ 	.byte	0x03, 0x5f
        /*0046*/ 	.short	0x0101


	//----- nvinfo : EIATTR_VRC_CTA_INIT_COUNT
	.align		4
        /*0048*/ 	.byte	0x02, 0x4a
	.zero		1
	.zero		1


	//----- nvinfo : EIATTR_EXIT_INSTR_OFFSETS
	.align		4
        /*004c*/ 	.byte	0x04, 0x1c
        /*004e*/ 	.short	(.L_15 - .L_14)


	//   ....[0]....
.L_14:
        /*0050*/ 	.word	0x00000310


	//----- nvinfo : EIATTR_CBANK_PARAM_SIZE
	.align		4
.L_15:
        /*0054*/ 	.byte	0x03, 0x19
        /*0056*/ 	.short	0x0014


	//----- nvinfo : EIATTR_PARAM_CBANK
	.align		4
        /*0058*/ 	.byte	0x04, 0x0a
        /*005a*/ 	.short	(.L_17 - .L_16)
	.align		4
.L_16:
        /*005c*/ 	.word	index@(.nv.constant0._Z7prescanPfS_i)
        /*0060*/ 	.short	0x0380
        /*0062*/ 	.short	0x0014


	//----- nvinfo : EIATTR_SW_WAR
	.align		4
.L_17:
        /*0064*/ 	.byte	0x04, 0x36
        /*0066*/ 	.short	(.L_19 - .L_18)
.L_18:
        /*0068*/ 	.word	0x00000008
.L_19:


//--------------------- .nv.callgraph             --------------------------
	.section	.nv.callgraph,"",@"SHT_CUDA_CALLGRAPH"
	.align	4
	.sectionentsize	8
	.align		4
        /*0000*/ 	.word	0x00000000
	.align		4
        /*0004*/ 	.word	0xffffffff
	.align		4
        /*0008*/ 	.word	0x00000000
	.align		4
        /*000c*/ 	.word	0xfffffffe
	.align		4
        /*0010*/ 	.word	0x00000000
	.align		4
        /*0014*/ 	.word	0xfffffffd
	.align		4
        /*0018*/ 	.word	0x00000000
	.align		4
        /*001c*/ 	.word	0xfffffffc


//--------------------- .text._Z7prescanPfS_i     --------------------------
	.section	.text._Z7prescanPfS_i,"ax",@progbits
	.align	128
        .global         _Z7prescanPfS_i
        .type           _Z7prescanPfS_i,@function
        .size           _Z7prescanPfS_i,(.L_x_1 - _Z7prescanPfS_i)
        .other          _Z7prescanPfS_i,@"STO_CUDA_ENTRY STV_DEFAULT"
_Z7prescanPfS_i:
.text._Z7prescanPfS_i:
[----:B------:R-:W-:Y:S01]  /*0000*/  LDC R1, c[0x0][0x37c] ;  /* 0x0000df00ff017b82 */ /* 0x000fe20000000800 */
[----:B------:R-:W0:Y:S01]  /*0010*/  S2R R10, SR_TID.X ;  /* 0x00000000000a7919 */ /* 0x000e220000002100 */
[----:B------:R-:W1:Y:S01]  /*0020*/  LDCU UR4, c[0x0][0x390] ;  /* 0x00007200ff0477ac */ /* 0x000e620008000800 */
[----:B------:R-:W0:Y:S02]  /*0030*/  S2R R12, SR_CTAID.X ;  /* 0x00000000000c7919 */ /* 0x000e240000002500 */
[----:B0-----:R-:W-:-:S04]  /*0040*/  LEA R0, R12, R10, 0x2 ;  /* 0x0000000a0c007211 */ /* 0x001fc800078e10ff */
[----:B-1----:R-:W-:Y:S01]  /*0050*/  ISETP.GE.AND P1, PT, R0, UR4, PT ;  /* 0x0000000400007c0c */ /* 0x002fe2000bf26270 */
[----:B------:R-:W0:-:S12]  /*0060*/  LDCU.64 UR4, c[0x0][0x358] ;  /* 0x00006b00ff0477ac */ /* 0x000e180008000a00 */
[----:B------:R-:W1:Y:S02]  /*0070*/  @!P1 LDC.64 R2, c[0x0][0x388] ;  /* 0x0000e200ff029b82 */ /* 0x000e640000000a00 */
[----:B-1----:R-:W-:-:S06]  /*0080*/  @!P1 IMAD.WIDE.U32 R2, R0, 0x4, R2 ;  /* 0x0000000400029825 */ /* 0x002fcc00078e0002 */
[----:B0-----:R-:W2:Y:S01]  /*0090*/  @!P1 LDG.E R2, desc[UR4][R2.64] ;  /* 0x0000000402029981 */ /* 0x001ea2000c1e1900 */
[----:B------:R-:W-:Y:S02]  /*00a0*/  MOV R4, 0x400 ;  /* 0x0000040000047802 */ /* 0x000fe40000000f00 */
[----:B------:R-:W-:Y:S01]  /*00b0*/  ISETP.GT.U32.AND P0, PT, R10, 0x1, PT ;  /* 0x000000010a00780c */ /* 0x000fe20003f04070 */
[----:B------:R-:W0:Y:S02]  /*00c0*/  S2R R5, SR_CgaCtaId ;  /* 0x0000000000057919 */ /* 0x000e240000008800 */
[----:B0-----:R-:W-:-:S04]  /*00d0*/  LEA R5, R5, R4, 0x18 ;  /* 0x0000000405057211 */ /* 0x001fc800078ec0ff */
[-C--:B------:R-:W-:Y:S02]  /*00e0*/  LEA R7, R0, R5.reuse, 0x2 ;  /* 0x0000000500077211 */ /* 0x080fe400078e10ff */
[----:B------:R-:W-:-:S04]  /*00f0*/  LEA R6, R12, R5, 0x4 ;  /* 0x000000050c067211 */ /* 0x000fc800078e20ff */
[C-C-:B------:R-:W-:Y:S01]  /*0100*/  @!P0 IMAD R4, R10.reuse, 0x4, R7.reuse ;  /* 0x000000040a048824 */ /* 0x140fe200078e0207 */
[----:B--2---:R0:W-:Y:S04]  /*0110*/  @!P1 STS [R7], R2 ;  /* 0x0000000207009388 */ /* 0x0041e80000000800 */
[----:B------:R-:W-:Y:S01]  /*0120*/  @P1 STS [R7], RZ ;  /* 0x000000ff07001388 */ /* 0x000fe20000000800 */
[----:B------:R-:W-:Y:S01]  /*0130*/  BAR.SYNC.DEFER_BLOCKING 0x0 ;  /* 0x0000000000007b1d */ /* 0x000fe20000010000 */
[C---:B------:R-:W-:Y:S01]  /*0140*/  ISETP.NE.AND P1, PT, R10.reuse, RZ, PT ;  /* 0x000000ff0a00720c */ /* 0x040fe20003f25270 */
[----:B------:R-:W-:-:S12]  /*0150*/  @!P0 IMAD R10, R10, 0x4, R7 ;  /* 0x000000040a0a8824 */ /* 0x000fd800078e0207 */
[----:B0-----:R-:W-:Y:S01]  /*0160*/  @!P1 IMAD R2, R12, 0x20, R5 ;  /* 0x000000200c029824 */ /* 0x001fe200078e0205 */
[----:B------:R-:W0:Y:S02]  /*0170*/  @!P0 LDS.64 R8, [R4] ;  /* 0x0000000004088984 */ /* 0x000e240000000a00 */
[----:B0-----:R-:W-:-:S05]  /*0180*/  @!P0 FADD R9, R8, R9 ;  /* 0x0000000908098221 */ /* 0x001fca0000000000 */
[----:B------:R0:W-:Y:S01]  /*0190*/  @!P0 STS [R4+0x4], R9 ;  /* 0x0000040904008388 */ /* 0x0001e20000000800 */
[----:B------:R-:W-:Y:S01]  /*01a0*/  BAR.SYNC.DEFER_BLOCKING 0x0 ;  /* 0x0000000000007b1d */ /* 0x000fe20000010000 */
[----:B0-----:R-:W-:-:S05]  /*01b0*/  @!P0 LEA R4, R0, R7, 0x2 ;  /* 0x0000000700048211 */ /* 0x001fca00078e10ff */
[----:B------:R-:W-:Y:S04]  /*01c0*/  @!P1 LDS R3, [R6+0x4] ;  /* 0x0000040006039984 */ /* 0x000fe80000000800 */
[----:B------:R-:W0:Y:S02]  /*01d0*/  @!P1 LDS R8, [R6+0xc] ;  /* 0x00000c0006089984 */ /* 0x000e240000000800 */
[----:B0-----:R-:W-:-:S05]  /*01e0*/  @!P1 FADD R3, R3, R8 ;  /* 0x0000000803039221 */ /* 0x001fca0000000000 */
[----:B------:R-:W-:Y:S04]  /*01f0*/  @!P1 STS [R6+0xc], R3 ;  /* 0x00000c0306009388 */ /* 0x000fe80000000800 */
[----:B------:R-:W-:Y:S01]  /*0200*/  @!P1 STS [R5+0xc], RZ ;  /* 0x00000cff05009388 */ /* 0x000fe20000000800 */
[----:B------:R-:W-:Y:S06]  /*0210*/  BAR.SYNC.DEFER_BLOCKING 0x0 ;  /* 0x0000000000007b1d */ /* 0x000fec0000010000 */
[----:B------:R-:W-:Y:S04]  /*0220*/  @!P1 LDS R2, [R2+0x4] ;  /* 0x0000040002029984 */ /* 0x000fe80000000800 */
[----:B------:R-:W0:Y:S02]  /*0230*/  @!P1 LDS R11, [R6+0xc] ;  /* 0x00000c00060b9984 */ /* 0x000e240000000800 */
[----:B0-----:R-:W-:-:S02]  /*0240*/  @!P1 FADD R9, R2, R11 ;  /* 0x0000000b02099221 */ /* 0x001fc40000000000 */
[----:B------:R-:W-:Y:S04]  /*0250*/  @!P1 STS [R6+0x4], R11 ;  /* 0x0000040b06009388 */ /* 0x000fe80000000800 */
[----:B------:R-:W-:Y:S01]  /*0260*/  @!P1 STS [R6+0xc], R9 ;  /* 0x00000c0906009388 */ /* 0x000fe20000000800 */
[----:B------:R-:W-:Y:S06]  /*0270*/  BAR.SYNC.DEFER_BLOCKING 0x0 ;  /* 0x0000000000007b1d */ /* 0x000fec0000010000 */
[----:B------:R-:W-:Y:S04]  /*0280*/  @!P0 LDS R3, [R4] ;  /* 0x0000000004038984 */ /* 0x000fe80000000800 */
[----:B------:R-:W0:Y:S02]  /*0290*/  @!P0 LDS R12, [R10+0x4] ;  /* 0x000004000a0c8984 */ /* 0x000e240000000800 */
[----:B0-----:R-:W-:-:S02]  /*02a0*/  @!P0 FADD R13, R3, R12 ;  /* 0x0000000c030d8221 */ /* 0x001fc40000000000 */
[----:B------:R-:W0:Y:S03]  /*02b0*/  LDC.64 R2, c[0x0][0x380] ;  /* 0x0000e000ff027b82 */ /* 0x000e260000000a00 */
[----:B------:R-:W-:Y:S05]  /*02c0*/  @!P0 STS.64 [R10], R12 ;  /* 0x0000000c0a008388 */ /* 0x000fea0000000a00 */
[----:B------:R-:W-:Y:S01]  /*02d0*/  BAR.SYNC.DEFER_BLOCKING 0x0 ;  /* 0x0000000000007b1d */ /* 0x000fe20000010000 */
[----:B0-----:R-:W-:-:S05]  /*02e0*/  IMAD.WIDE.U32 R2, R0, 0x4, R2 ;  /* 0x0000000400027825 */ /* 0x001fca00078e0002 */
[----:B------:R-:W0:Y:S04]  /*02f0*/  LDS R7, [R7] ;  /* 0x0000000007077984 */ /* 0x000e280000000800 */
[----:B0-----:R-:W-:Y:S01]  /*0300*/  STG.E desc[UR4][R2.64], R7 ;  /* 0x0000000702007986 */ /* 0x001fe2000c101904 */
[----:B------:R-:W-:Y:S05]  /*0310*/  EXIT ;  /* 0x000000000000794d */ /* 0x000fea0003800000 */
.L_x_0:
[----:B------:R-:W-:-:S00]  /*0320*/  BRA `(.L_x_0) ;  /* 0xfffffffc00fc7947 */ /* 0x000fc0000383ffff */
[----:B------:R-:W-:-:S00]  /*0330*/  NOP ;  /* 0x0000000000007918 */ /* 0x000fc00000000000 */
        /* <DEDUP_REMOVED lines=12> */
.L_x_1:


//--------------------- .nv.shared._Z7prescanPfS_i --------------------------
	.section	.nv.shared._Z7prescanPfS_i,"aw",@nobits
	.sectionflags	@""
	.align	16
	.zero		1024


//--------------------- .nv.shared.reserved.0     --------------------------
	.section	.nv.shared.reserved.0,"aw",@nobits
	.weak		__nv_reservedSMEM_offset_0_alias
	.size		__nv_reservedSMEM_offset_0_alias, 0, 64
	.other		__nv_reservedSMEM_offset_0_alias,@"STO_CUDA_RESERVED_SHARED STV_DEFAULT"
__nv_reservedSMEM_offset_0_alias:
	.zero		0
	.zero		64


//--------------------- .nv.constant0._Z7prescanPfS_i --------------------------
	.section	.nv.constant0._Z7prescanPfS_i,"a",@progbits
	.sectionflags	@""
	.align	4
.nv.constant0._Z7prescanPfS_i:
	.zero		916


//--------------------- SYMBOLS --------------------------

	.type		.nv.reservedSmem.offset0,@object
	.size		.nv.reservedSmem.offset0,0x4
	.type		.nv.reservedSmem.cap,@object
	.size		.nv.reservedSmem.cap,0x4
